	.headerflags	@"EF_CUDA_TEXMODE_UNIFIED EF_CUDA_64BIT_ADDRESS EF_CUDA_ACCELERATORS EF_CUDA_SM90 EF_CUDA_VIRTUAL_SM(EF_CUDA_SM90)"
	.elftype	@"ET_EXEC"


//--------------------- .nv.info                  --------------------------
	.section	.nv.info,"",@"SHT_CUDA_INFO"
	.align	4


	//----- nvinfo : EIATTR_REGCOUNT
	.align		4
        /*0000*/ 	.byte	0x04, 0x2f
        /*0002*/ 	.short	(.L_3 - .L_2)
	.align		4
.L_2:
        /*0004*/ 	.word	index@(triton_poi_fused__native_batch_norm_legit_no_training_add_relu_22)
        /*0008*/ 	.word	0x00000014


	//----- nvinfo : EIATTR_MIN_STACK_SIZE
	.align		4
.L_3:
        /*000c*/ 	.byte	0x04, 0x12
        /*000e*/ 	.short	(.L_5 - .L_4)
	.align		4
.L_4:
        /*0010*/ 	.word	index@(triton_poi_fused__native_batch_norm_legit_no_training_add_relu_22)
        /*0014*/ 	.word	0x00000000


	//----- nvinfo : EIATTR_FRAME_SIZE
	.align		4
.L_5:
        /*0018*/ 	.byte	0x04, 0x11
        /*001a*/ 	.short	(.L_7 - .L_6)
	.align		4
.L_6:
        /*001c*/ 	.word	index@(triton_poi_fused__native_batch_norm_legit_no_training_add_relu_22)
        /*0020*/ 	.word	0x00000000


	//----- nvinfo : EIATTR_MIN_STACK_SIZE
	.align		4
.L_7:
        /*0024*/ 	.byte	0x04, 0x12
        /*0026*/ 	.short	(.L_9 - .L_8)
	.align		4
.L_8:
        /*0028*/ 	.word	index@(triton_poi_fused__native_batch_norm_legit_no_training_add_relu_22)
        /*002c*/ 	.word	0x00000000
.L_9:


//--------------------- .nv.info.triton_poi_fused__native_batch_norm_legit_no_training_add_relu_22 --------------------------
	.section	.nv.info.triton_poi_fused__native_batch_norm_legit_no_training_add_relu_22,"",@"SHT_CUDA_INFO"
	.sectionflags	@""
	.align	4


	//----- nvinfo : EIATTR_CUDA_API_VERSION
	.align		4
        /*0000*/ 	.byte	0x04, 0x37
        /*0002*/ 	.short	(.L_11 - .L_10)
.L_10:
        /*0004*/ 	.word	0x0000007c


	//----- nvinfo : EIATTR_KPARAM_INFO
	.align		4
.L_11:
        /*0008*/ 	.byte	0x04, 0x17
        /*000a*/ 	.short	(.L_13 - .L_12)
.L_12:
        /*000c*/ 	.word	0x00000000
        /*0010*/ 	.short	0x0007
        /*0012*/ 	.short	0x0038
        /*0014*/ 	.byte	0x00, 0xf0, 0x11, 0x00


	//----- nvinfo : EIATTR_KPARAM_INFO
	.align		4
.L_13:
        /*0018*/ 	.byte	0x04, 0x17
        /*001a*/ 	.short	(.L_15 - .L_14)
.L_14:
        /*001c*/ 	.word	0x00000000
        /*0020*/ 	.short	0x0006
        /*0022*/ 	.short	0x0030
        /*0024*/ 	.byte	0x00, 0xf4, 0x21, 0x00


	//----- nvinfo : EIATTR_KPARAM_INFO
	.align		4
.L_15:
        /*0028*/ 	.byte	0x04, 0x17
        /*002a*/ 	.short	(.L_17 - .L_16)
.L_16:
        /*002c*/ 	.word	0x00000000
        /*0030*/ 	.short	0x0005
        /*0032*/ 	.short	0x0028
        /*0034*/ 	.byte	0x00, 0xf4, 0x21, 0x00


	//----- nvinfo : EIATTR_KPARAM_INFO
	.align		4
.L_17:
        /*0038*/ 	.byte	0x04, 0x17
        /*003a*/ 	.short	(.L_19 - .L_18)
.L_18:
        /*003c*/ 	.word	0x00000000
        /*0040*/ 	.short	0x0004
        /*0042*/ 	.short	0x0020
        /*0044*/ 	.byte	0x00, 0xf4, 0x21, 0x00


	//----- nvinfo : EIATTR_KPARAM_INFO
	.align		4
.L_19:
        /*0048*/ 	.byte	0x04, 0x17
        /*004a*/ 	.short	(.L_21 - .L_20)
.L_20:
        /*004c*/ 	.word	0x00000000
        /*0050*/ 	.short	0x0003
        /*0052*/ 	.short	0x0018
        /*0054*/ 	.byte	0x00, 0xf4, 0x21, 0x00


	//----- nvinfo : EIATTR_KPARAM_INFO
	.align		4
.L_21:
        /*0058*/ 	.byte	0x04, 0x17
        /*005a*/ 	.short	(.L_23 - .L_22)
.L_22:
        /*005c*/ 	.word	0x00000000
        /*0060*/ 	.short	0x0002
        /*0062*/ 	.short	0x0010
        /*0064*/ 	.byte	0x00, 0xf4, 0x21, 0x00


	//----- nvinfo : EIATTR_KPARAM_INFO
	.align		4
.L_23:
        /*0068*/ 	.byte	0x04, 0x17
        /*006a*/ 	.short	(.L_25 - .L_24)
.L_24:
        /*006c*/ 	.word	0x00000000
        /*0070*/ 	.short	0x0001
        /*0072*/ 	.short	0x0008
        /*0074*/ 	.byte	0x00, 0xf4, 0x21, 0x00


	//----- nvinfo : EIATTR_KPARAM_INFO
	.align		4
.L_25:
        /*0078*/ 	.byte	0x04, 0x17
        /*007a*/ 	.short	(.L_27 - .L_26)
.L_26:
        /*007c*/ 	.word	0x00000000
        /*0080*/ 	.short	0x0000
        /*0082*/ 	.short	0x0000
        /*0084*/ 	.byte	0x00, 0xf4, 0x21, 0x00


	//----- nvinfo : EIATTR_SPARSE_MMA_MASK
	.align		4
.L_27:
        /*0088*/ 	.byte	0x03, 0x50
        /*008a*/ 	.short	0x0000


	//----- nvinfo : EIATTR_MAXREG_COUNT
	.align		4
        /*008c*/ 	.byte	0x03, 0x1b
        /*008e*/ 	.short	0x00ff


	//----- nvinfo : EIATTR_EXIT_INSTR_OFFSETS
	.align		4
        /*0090*/ 	.byte	0x04, 0x1c
        /*0092*/ 	.short	(.L_29 - .L_28)


	//   ....[0]....
.L_28:
        /*0094*/ 	.word	0x00000420


	//----- nvinfo : EIATTR_REQNTID
	.align		4
.L_29:
        /*0098*/ 	.byte	0x04, 0x10
        /*009a*/ 	.short	(.L_31 - .L_30)
.L_30:
        /*009c*/ 	.word	0x00000080
        /*00a0*/ 	.word	0x00000001
        /*00a4*/ 	.word	0x00000001


	//----- nvinfo : EIATTR_CBANK_PARAM_SIZE
	.align		4
.L_31:
        /*00a8*/ 	.byte	0x03, 0x19
        /*00aa*/ 	.short	0x003c


	//----- nvinfo : EIATTR_PARAM_CBANK
	.align		4
        /*00ac*/ 	.byte	0x04, 0x0a
        /*00ae*/ 	.short	(.L_33 - .L_32)
	.align		4
.L_32:
        /*00b0*/ 	.word	index@(.nv.constant0.triton_poi_fused__native_batch_norm_legit_no_training_add_relu_22)
        /*00b4*/ 	.short	0x0210
        /*00b6*/ 	.short	0x003c


	//----- nvinfo : EIATTR_SW_WAR
	.align		4
.L_33:
        /*00b8*/ 	.byte	0x04, 0x36
        /*00ba*/ 	.short	(.L_35 - .L_34)
.L_34:
        /*00bc*/ 	.word	0x00000008
.L_35:


//--------------------- .nv.callgraph             --------------------------
	.section	.nv.callgraph,"",@"SHT_CUDA_CALLGRAPH"
	.align	4
	.sectionentsize	8
	.align		4
        /*0000*/ 	.word	0x00000000
	.align		4
        /*0004*/ 	.word	0xffffffff
	.align		4
        /*0008*/ 	.word	0x00000000
	.align		4
        /*000c*/ 	.word	0xfffffffe
	.align		4
        /*0010*/ 	.word	0x00000000
	.align		4
        /*0014*/ 	.word	0xfffffffd
	.align		4
        /*0018*/ 	.word	0x00000000
	.align		4
        /*001c*/ 	.word	0xfffffffc


//--------------------- .nv.constant4             --------------------------
	.section	.nv.constant4,"a",@progbits
	.align	8
	.align		8
.nv.constant4:
        /*0000*/ 	.dword	_$_str
	.align		8
        /*0008*/ 	.dword	_$_str_$_2


//--------------------- .text.triton_poi_fused__native_batch_norm_legit_no_training_add_relu_22 --------------------------
	.section	.text.triton_poi_fused__native_batch_norm_legit_no_training_add_relu_22,"ax",@progbits
	.align	128
        .global         triton_poi_fused__native_batch_norm_legit_no_training_add_relu_22
        .type           triton_poi_fused__native_batch_norm_legit_no_training_add_relu_22,@function
        .size           triton_poi_fused__native_batch_norm_legit_no_training_add_relu_22,(.L_x_1 - triton_poi_fused__native_batch_norm_legit_no_training_add_relu_22)
        .other          triton_poi_fused__native_batch_norm_legit_no_training_add_relu_22,@"STO_CUDA_ENTRY STV_DEFAULT"
triton_poi_fused__native_batch_norm_legit_no_training_add_relu_22:
.text.triton_poi_fused__native_batch_norm_legit_no_training_add_relu_22:
[----:B------:R-:W-:Y:S01]  /*0000*/  LDC R1, c[0x0][0x28] ;  /* 0x00000a00ff017b82 */ /* 0x000fe20000000800 */
[----:B------:R-:W1:Y:S07]  /*0010*/  S2R R0, SR_TID.X ;  /* 0x0000000000007919 */ /* 0x000e6e0000002100 */
[----:B------:R-:W2:Y:S01]  /*0020*/  LDC.64 R2, c[0x0][0x220] ;  /* 0x00008800ff027b82 */ /* 0x000ea20000000a00 */
[----:B------:R-:W-:Y:S01]  /*0030*/  ULDC.64 UR4, c[0x0][0x208] ;  /* 0x0000820000047ab9 */ /* 0x000fe20000000a00 */
[----:B------:R-:W3:Y:S06]  /*0040*/  S2R R7, SR_CTAID.X ;  /* 0x0000000000077919 */ /* 0x000eec0000002500 */
[----:B------:R-:W4:Y:S08]  /*0050*/  LDC.64 R8, c[0x0][0x228] ;  /* 0x00008a00ff087b82 */ /* 0x000f300000000a00 */
[----:B------:R-:W5:Y:S08]  /*0060*/  LDC.64 R10, c[0x0][0x230] ;  /* 0x00008c00ff0a7b82 */ /* 0x000f700000000a00 */
[----:B------:R-:W4:Y:S01]  /*0070*/  LDC.64 R12, c[0x0][0x238] ;  /* 0x00008e00ff0c7b82 */ /* 0x000f220000000a00 */
[----:B-1----:R-:W-:-:S02]  /*0080*/  SHF.L.U32 R0, R0, 0x1, RZ ;  /* 0x0000000100007819 */ /* 0x002fc400000006ff */
[----:B---3--:R-:W-:Y:S02]  /*0090*/  SHF.R.S32.HI R5, RZ, 0x17, R7 ;  /* 0x00000017ff057819 */ /* 0x008fe40000011407 */
[----:B------:R-:W-:Y:S02]  /*00a0*/  LOP3.LUT R0, R0, 0xfe, RZ, 0xc0, !PT ;  /* 0x000000fe00007812 */ /* 0x000fe400078ec0ff */
[----:B------:R-:W-:Y:S02]  /*00b0*/  SGXT R5, R5, 0x1 ;  /* 0x000000010505781a */ /* 0x000fe40000000200 */
[----:B------:R-:W-:Y:S02]  /*00c0*/  LEA R0, R7, R0, 0x8 ;  /* 0x0000000007007211 */ /* 0x000fe400078e40ff */
[----:B------:R-:W1:Y:S02]  /*00d0*/  LDC.64 R6, c[0x0][0x218] ;  /* 0x00008600ff067b82 */ /* 0x000e640000000a00 */
[----:B------:R-:W-:-:S04]  /*00e0*/  LEA.HI R5, R5, R0, RZ, 0x9 ;  /* 0x0000000005057211 */ /* 0x000fc800078f48ff */
[----:B------:R-:W-:-:S04]  /*00f0*/  LOP3.LUT R5, R5, 0xfffffe00, RZ, 0xc0, !PT ;  /* 0xfffffe0005057812 */ /* 0x000fc800078ec0ff */
[----:B------:R-:W-:Y:S02]  /*0100*/  IADD3 R15, R0, -R5, RZ ;  /* 0x80000005000f7210 */ /* 0x000fe40007ffe0ff */
[----:B------:R-:W3:Y:S03]  /*0110*/  LDC.64 R4, c[0x0][0x210] ;  /* 0x00008400ff047b82 */ /* 0x000ee60000000a00 */
[----:B--2---:R-:W-:-:S06]  /*0120*/  IMAD.WIDE R2, R15, 0x4, R2 ;  /* 0x000000040f027825 */ /* 0x004fcc00078e0202 */
[----:B------:R-:W2:Y:S01]  /*0130*/  LDG.E.EL.64 R2, desc[UR4][R2.64] ;  /* 0x0000000402027981 */ /* 0x000ea2000c2e1b00 */
[----:B-1----:R-:W-:-:S04]  /*0140*/  IMAD.WIDE R6, R15, 0x4, R6 ;  /* 0x000000040f067825 */ /* 0x002fc800078e0206 */
[C---:B----4-:R-:W-:Y:S02]  /*0150*/  IMAD.WIDE R8, R15.reuse, 0x4, R8 ;  /* 0x000000040f087825 */ /* 0x050fe400078e0208 */
[----:B------:R-:W4:Y:S02]  /*0160*/  LDG.E.EL.64 R6, desc[UR4][R6.64] ;  /* 0x0000000406067981 */ /* 0x000f24000c2e1b00 */
[----:B-----5:R-:W-:Y:S02]  /*0170*/  IMAD.WIDE R10, R15, 0x4, R10 ;  /* 0x000000040f0a7825 */ /* 0x020fe400078e020a */
[----:B------:R-:W5:Y:S02]  /*0180*/  LDG.E.EL.64 R8, desc[UR4][R8.64] ;  /* 0x0000000408087981 */ /* 0x000f64000c2e1b00 */
[C---:B---3--:R-:W-:Y:S02]  /*0190*/  IMAD.WIDE R4, R0.reuse, 0x4, R4 ;  /* 0x0000000400047825 */ /* 0x048fe400078e0204 */
[----:B------:R-:W5:Y:S04]  /*01a0*/  LDG.E.EL.64 R10, desc[UR4][R10.64] ;  /* 0x000000040a0a7981 */ /* 0x000f68000c2e1b00 */
[----:B------:R-:W4:Y:S01]  /*01b0*/  LDG.E.64 R4, desc[UR4][R4.64] ;  /* 0x0000000404047981 */ /* 0x000f22000c1e1b00 */
[----:B0-----:R-:W-:-:S06]  /*01c0*/  IMAD.WIDE R12, R0, 0x4, R12 ;  /* 0x00000004000c7825 */ /* 0x001fcc00078e020c */
[----:B------:R-:W3:Y:S01]  /*01d0*/  LDG.E.64 R12, desc[UR4][R12.64] ;  /* 0x000000040c0c7981 */ /* 0x000ee2000c1e1b00 */
[----:B------:R-:W-:Y:S01]  /*01e0*/  HFMA2.MMA R16, -RZ, RZ, 1.625, 0 ;  /* 0x3e800000ff107435 */ /* 0x000fe200000001ff */
[----:B--2---:R-:W-:Y:S01]  /*01f0*/  FADD R2, R2, 9.9999997473787516356e-06 ;  /* 0x3727c5ac02027421 */ /* 0x004fe20000000000 */
[----:B------:R-:W-:-:S03]  /*0200*/  FADD R3, R3, 9.9999997473787516356e-06 ;  /* 0x3727c5ac03037421 */ /* 0x000fc60000000000 */
[----:B------:R-:W0:Y:S08]  /*0210*/  MUFU.SQRT R14, R2 ;  /* 0x00000002000e7308 */ /* 0x000e300000002000 */
[----:B------:R1:W2:Y:S01]  /*0220*/  MUFU.SQRT R15, R3 ;  /* 0x00000003000f7308 */ /* 0x0002a20000002000 */
[C---:B0-----:R-:W-:Y:S02]  /*0230*/  FSETP.GT.AND P0, PT, R14.reuse, 8.50705917302346158658e+37, PT ;  /* 0x7e8000000e00780b */ /* 0x041fe40003f04000 */
[----:B------:R-:W-:Y:S01]  /*0240*/  FSETP.GEU.AND P2, PT, R14, 1.175494350822287508e-38, PT ;  /* 0x008000000e00780b */ /* 0x000fe20003f4e000 */
[----:B-1----:R-:W0:Y:S01]  /*0250*/  LDC.64 R2, c[0x0][0x240] ;  /* 0x00009000ff027b82 */ /* 0x002e220000000a00 */
[----:B--2---:R-:W-:-:S02]  /*0260*/  FSETP.GT.AND P1, PT, R15, 8.50705917302346158658e+37, PT ;  /* 0x7e8000000f00780b */ /* 0x004fc40003f24000 */
[----:B------:R-:W-:-:S07]  /*0270*/  FSETP.GEU.AND P3, PT, R15, 1.175494350822287508e-38, PT ;  /* 0x008000000f00780b */ /* 0x000fce0003f6e000 */
[----:B------:R-:W-:-:S04]  /*0280*/  @P0 FMUL R14, R14, 0.25 ;  /* 0x3e8000000e0e0820 */ /* 0x000fc80000400000 */
[----:B------:R-:W-:Y:S01]  /*0290*/  @!P2 FMUL R14, R14, 16777216 ;  /* 0x4b8000000e0ea820 */ /* 0x000fe20000400000 */
[----:B------:R-:W-:-:S04]  /*02a0*/  @P1 FMUL R15, R15, 0.25 ;  /* 0x3e8000000f0f1820 */ /* 0x000fc80000400000 */
[----:B------:R-:W-:Y:S01]  /*02b0*/  @!P3 FMUL R15, R15, 16777216 ;  /* 0x4b8000000f0fb820 */ /* 0x000fe20000400000 */
[----:B------:R-:W1:Y:S01]  /*02c0*/  MUFU.RCP R14, R14 ;  /* 0x0000000e000e7308 */ /* 0x000e620000001000 */
[----:B------:R-:W-:-:S07]  /*02d0*/  FSEL R17, R16, 1, P0 ;  /* 0x3f80000010117808 */ /* 0x000fce0000000000 */
[----:B------:R-:W2:Y:S01]  /*02e0*/  MUFU.RCP R15, R15 ;  /* 0x0000000f000f7308 */ /* 0x000ea20000001000 */
[----:B------:R-:W-:Y:S01]  /*02f0*/  FSEL R16, R16, 1, P1 ;  /* 0x3f80000010107808 */ /* 0x000fe20000800000 */
[----:B------:R-:W-:Y:S01]  /*0300*/  @!P2 FMUL R17, R17, 16777216 ;  /* 0x4b8000001111a820 */ /* 0x000fe20000400000 */
[----:B----4-:R-:W-:-:S03]  /*0310*/  FADD R4, R4, -R6 ;  /* 0x8000000604047221 */ /* 0x010fc60000000000 */
[----:B------:R-:W-:Y:S01]  /*0320*/  @!P3 FMUL R16, R16, 16777216 ;  /* 0x4b8000001010b820 */ /* 0x000fe20000400000 */
[----:B-1----:R-:W-:Y:S01]  /*0330*/  FMUL R17, R14, R17 ;  /* 0x000000110e117220 */ /* 0x002fe20000400000 */
[----:B------:R-:W-:-:S03]  /*0340*/  FADD R5, R5, -R7 ;  /* 0x8000000705057221 */ /* 0x000fc60000000000 */
[----:B------:R-:W-:Y:S01]  /*0350*/  FMUL R17, R4, R17 ;  /* 0x0000001104117220 */ /* 0x000fe20000400000 */
[----:B--2---:R-:W-:-:S03]  /*0360*/  FMUL R16, R15, R16 ;  /* 0x000000100f107220 */ /* 0x004fc60000400000 */
[----:B-----5:R-:W-:Y:S01]  /*0370*/  FFMA R17, R8, R17, R10 ;  /* 0x0000001108117223 */ /* 0x020fe2000000000a */
[----:B------:R-:W-:-:S04]  /*0380*/  FMUL R16, R5, R16 ;  /* 0x0000001005107220 */ /* 0x000fc80000400000 */
[----:B------:R-:W-:Y:S01]  /*0390*/  FFMA R16, R9, R16, R11 ;  /* 0x0000001009107223 */ /* 0x000fe2000000000b */
[----:B---3--:R-:W-:Y:S01]  /*03a0*/  FSETP.GEU.AND P0, PT, R17, -R12, PT ;  /* 0x8000000c1100720b */ /* 0x008fe20003f0e000 */
[----:B------:R-:W-:Y:S02]  /*03b0*/  FADD R12, R12, R17 ;  /* 0x000000110c0c7221 */ /* 0x000fe40000000000 */
[----:B------:R-:W-:Y:S01]  /*03c0*/  FADD R4, R13, R16 ;  /* 0x000000100d047221 */ /* 0x000fe20000000000 */
[----:B------:R-:W-:Y:S01]  /*03d0*/  FSETP.GEU.AND P1, PT, R16, -R13, PT ;  /* 0x8000000d1000720b */ /* 0x000fe20003f2e000 */
[----:B0-----:R-:W-:Y:S01]  /*03e0*/  IMAD.WIDE R2, R0, 0x4, R2 ;  /* 0x0000000400027825 */ /* 0x001fe200078e0202 */
[----:B------:R-:W-:Y:S02]  /*03f0*/  FSEL R12, R12, RZ, P0 ;  /* 0x000000ff0c0c7208 */ /* 0x000fe40000000000 */
[----:B------:R-:W-:-:S05]  /*0400*/  FSEL R13, R4, RZ, P1 ;  /* 0x000000ff040d7208 */ /* 0x000fca0000800000 */
[----:B------:R-:W-:Y:S01]  /*0410*/  STG.E.64 desc[UR4][R2.64], R12 ;  /* 0x0000000c02007986 */ /* 0x000fe2000c101b04 */
[----:B------:R-:W-:Y:S05]  /*0420*/  EXIT ;  /* 0x000000000000794d */ /* 0x000fea0003800000 */
.L_x_0:
[----:B------:R-:W-:-:S00]  /*0430*/  BRA `(.L_x_0) ;  /* 0xfffffffc00fc7947 */ /* 0x000fc0000383ffff */
[----:B------:R-:W-:-:S00]  /*0440*/  NOP ;  /* 0x0000000000007918 */ /* 0x000fc00000000000 */
        /* <DEDUP_REMOVED lines=11> */
.L_x_1:


//--------------------- .nv.global.init           --------------------------
	.section	.nv.global.init,"aw",@progbits
.nv.global.init:
	.type		_$_str,@object
	.size		_$_str,(_$_str_$_2 - _$_str)
_$_str:
        /*0000*/ 	.byte	0x5f, 0x5f, 0x43, 0x55, 0x44, 0x41, 0x5f, 0x46, 0x54, 0x5a, 0x00
	.type		_$_str_$_2,@object
	.size		_$_str_$_2,(.L_1 - _$_str_$_2)
_$_str_$_2:
        /*000b*/ 	.byte	0x5f, 0x5f, 0x43, 0x55, 0x44, 0x41, 0x5f, 0x50, 0x52, 0x45, 0x43, 0x5f, 0x53, 0x51, 0x52, 0x54
        /*001b*/ 	.byte	0x00
.L_1:


//--------------------- .nv.constant0.triton_poi_fused__native_batch_norm_legit_no_training_add_relu_22 --------------------------
	.section	.nv.constant0.triton_poi_fused__native_batch_norm_legit_no_training_add_relu_22,"a",@progbits
	.sectionflags	@""
	.align	4
.nv.constant0.triton_poi_fused__native_batch_norm_legit_no_training_add_relu_22:
	.zero		588
